//
// Generated by NVIDIA NVVM Compiler
//
// Compiler Build ID: CL-36424714
// Cuda compilation tools, release 13.0, V13.0.88
// Based on NVVM 20.0.0
//

.version 9.0
.target sm_100
.address_size 64

	// .globl	_Z11scan_kernelPfS_i
.extern .shared .align 16 .b8 temp[];

.visible .entry _Z11scan_kernelPfS_i(
	.param .u64 .ptr .align 1 _Z11scan_kernelPfS_i_param_0,
	.param .u64 .ptr .align 1 _Z11scan_kernelPfS_i_param_1,
	.param .u32 _Z11scan_kernelPfS_i_param_2
)
{
	.reg .pred 	%p<5>;
	.reg .b32 	%r<34>;
	.reg .b32 	%f<6>;
	.reg .b64 	%rd<9>;

	ld.param.u64 	%rd1, [_Z11scan_kernelPfS_i_param_0];
	ld.param.u64 	%rd2, [_Z11scan_kernelPfS_i_param_1];
	ld.param.u32 	%r9, [_Z11scan_kernelPfS_i_param_2];
	mov.u32 	%r1, %tid.x;
	setp.eq.s32 	%p1, %r1, 0;
	@%p1 bra 	$L__BB0_2;
	cvta.to.global.u64 	%rd3, %rd2;
	add.s32 	%r10, %r1, -1;
	mul.wide.u32 	%rd4, %r10, 4;
	add.s64 	%rd5, %rd3, %rd4;
	ld.global.f32 	%f2, [%rd5];
	shl.b32 	%r11, %r1, 2;
	mov.u32 	%r12, temp;
	add.s32 	%r13, %r12, %r11;
	st.shared.f32 	[%r13], %f2;
	bra.uni 	$L__BB0_3;
$L__BB0_2:
	mov.b32 	%r14, 0;
	st.shared.u32 	[temp], %r14;
$L__BB0_3:
	setp.lt.s32 	%p2, %r9, 2;
	mov.b32 	%r33, 0;
	@%p2 bra 	$L__BB0_8;
	mov.b32 	%r32, 0;
	mov.b32 	%r31, 1;
	mov.u32 	%r19, temp;
$L__BB0_5:
	xor.b32  	%r33, %r32, 1;
	bar.sync 	0;
	mad.lo.s32 	%r5, %r32, %r9, %r1;
	shl.b32 	%r18, %r5, 2;
	add.s32 	%r20, %r19, %r18;
	ld.shared.f32 	%f1, [%r20];
	mad.lo.s32 	%r21, %r33, %r9, %r1;
	shl.b32 	%r22, %r21, 2;
	add.s32 	%r6, %r19, %r22;
	st.shared.f32 	[%r6], %f1;
	setp.lt.u32 	%p3, %r1, %r31;
	@%p3 bra 	$L__BB0_7;
	sub.s32 	%r23, %r5, %r31;
	shl.b32 	%r24, %r23, 2;
	add.s32 	%r26, %r19, %r24;
	ld.shared.f32 	%f3, [%r26];
	add.f32 	%f4, %f3, %f1;
	st.shared.f32 	[%r6], %f4;
$L__BB0_7:
	shl.b32 	%r31, %r31, 1;
	setp.lt.s32 	%p4, %r31, %r9;
	mov.u32 	%r32, %r33;
	@%p4 bra 	$L__BB0_5;
$L__BB0_8:
	cvta.to.global.u64 	%rd6, %rd1;
	bar.sync 	0;
	mad.lo.s32 	%r27, %r33, %r9, %r1;
	shl.b32 	%r28, %r27, 2;
	mov.u32 	%r29, temp;
	add.s32 	%r30, %r29, %r28;
	ld.shared.f32 	%f5, [%r30];
	mul.wide.u32 	%rd7, %r1, 4;
	add.s64 	%rd8, %rd6, %rd7;
	st.global.f32 	[%rd8], %f5;
	ret;

}


// ===== COMPILED SASS (sm_100) =====

	.target	sm_100

	.elftype	@"ET_EXEC"


//--------------------- .note.nv.tkinfo           --------------------------
	.section	.note.nv.tkinfo,"",@"SHT_NOTE"
	.sectionflags	@"SHF_NOTE_NV_TKINFO"
	.tkinfo
        /*0018*/ 	.word	0x00000002
        /*0030*/ 	.string	""
        /*0030*/ 	.string	"ptxas"
        /*0030*/ 	.string	"Cuda compilation tools, release 13.0, V13.0.88"
        /*0030*/ 	.string	"Build cuda_13.0.r13.0/compiler.36424714_0"
        /*0030*/ 	.string	"-arch sm_100 -m 64 "



//--------------------- .note.nv.cuinfo           --------------------------
	.section	.note.nv.cuinfo,"",@"SHT_NOTE"
	.sectionflags	@"SHF_NOTE_NV_CUINFO"
        /*0018*/ 	.short	0x0002
        /*001a*/ 	.short	0x0064
        /*001c*/ 	.short	0x0082
	.zero		2


//--------------------- .nv.info                  --------------------------
	.section	.nv.info,"",@"SHT_CUDA_INFO"
	.align	4


	//----- nvinfo : EIATTR_REGCOUNT
	.align		4
        /*0000*/ 	.byte	0x04, 0x2f
        /*0002*/ 	.short	(.L_1 - .L_0)
	.align		4
.L_0:
        /*0004*/ 	.word	index@(_Z11scan_kernelPfS_i)
        /*0008*/ 	.word	0x0000000a


	//----- nvinfo : EIATTR_FRAME_SIZE
	.align		4
.L_1:
        /*000c*/ 	.byte	0x04, 0x11
        /*000e*/ 	.short	(.L_3 - .L_2)
	.align		4
.L_2:
        /*0010*/ 	.word	index@(_Z11scan_kernelPfS_i)
        /*0014*/ 	.word	0x00000000


	//----- nvinfo : EIATTR_MIN_STACK_SIZE
	.align		4
.L_3:
        /*0018*/ 	.byte	0x04, 0x12
        /*001a*/ 	.short	(.L_5 - .L_4)
	.align		4
.L_4:
        /*001c*/ 	.word	index@(_Z11scan_kernelPfS_i)
        /*0020*/ 	.word	0x00000000
.L_5:


//--------------------- .nv.compat                --------------------------
	.section	.nv.compat,"",@"SHT_CUDA_COMPAT_INFO"
	.align	4
        /*0000*/ 	.byte	0x02, 0x09, 0x00, 0x00, 0x02, 0x02, 0x01, 0x00, 0x02, 0x05, 0x05, 0x00, 0x03, 0x07, 0x01, 0x01
        /*0010*/ 	.byte	0x02, 0x03, 0x00, 0x00, 0x02, 0x06, 0x01, 0x00, 0x04, 0x0b, 0x08, 0x00, 0x09, 0x00, 0x00, 0x00
        /*0020*/ 	.byte	0x00, 0x00, 0x00, 0x00


//--------------------- .nv.info._Z11scan_kernelPfS_i --------------------------
	.section	.nv.info._Z11scan_kernelPfS_i,"",@"SHT_CUDA_INFO"
	.sectionflags	@""
	.align	4


	//----- nvinfo : EIATTR_CUDA_API_VERSION
	.align		4
        /*0000*/ 	.byte	0x04, 0x37
        /*0002*/ 	.short	(.L_7 - .L_6)
.L_6:
        /*0004*/ 	.word	0x00000082


	//----- nvinfo : EIATTR_KPARAM_INFO
	.align		4
.L_7:
        /*0008*/ 	.byte	0x04, 0x17
        /*000a*/ 	.short	(.L_9 - .L_8)
.L_8:
        /*000c*/ 	.word	0x00000000
        /*0010*/ 	.short	0x0002
        /*0012*/ 	.short	0x0010
        /*0014*/ 	.byte	0x00, 0xf0, 0x11, 0x00


	//----- nvinfo : EIATTR_KPARAM_INFO
	.align		4
.L_9:
        /*0018*/ 	.byte	0x04, 0x17
        /*001a*/ 	.short	(.L_11 - .L_10)
.L_10:
        /*001c*/ 	.word	0x00000000
        /*0020*/ 	.short	0x0001
        /*0022*/ 	.short	0x0008
        /*0024*/ 	.byte	0x00, 0xf5, 0x21, 0x00


	//----- nvinfo : EIATTR_KPARAM_INFO
	.align		4
.L_11:
        /*0028*/ 	.byte	0x04, 0x17
        /*002a*/ 	.short	(.L_13 - .L_12)
.L_12:
        /*002c*/ 	.word	0x00000000
        /*0030*/ 	.short	0x0000
        /*0032*/ 	.short	0x0000
        /*0034*/ 	.byte	0x00, 0xf5, 0x21, 0x00


	//----- nvinfo : EIATTR_SPARSE_MMA_MASK
	.align		4
.L_13:
        /*0038*/ 	.byte	0x03, 0x50
        /*003a*/ 	.short	0x0000


	//----- nvinfo : EIATTR_MAXREG_COUNT
	.align		4
        /*003c*/ 	.byte	0x03, 0x1b
        /*003e*/ 	.short	0x00ff


	//----- nvinfo : EIATTR_NUM_BARRIERS
	.align		4
        /*0040*/ 	.byte	0x02, 0x4c
        /*0042*/ 	.byte	0x01
	.zero		1


	//----- nvinfo : EIATTR_MERCURY_ISA_VERSION
	.align		4
        /*0044*/ 	.byte	0x03, 0x5f
        /*0046*/ 	.short	0x0101


	//----- nvinfo : EIATTR_VRC_CTA_INIT_COUNT
	.align		4
        /*0048*/ 	.byte	0x02, 0x4a
	.zero		1
	.zero		1


	//----- nvinfo : EIATTR_EXIT_INSTR_OFFSETS
	.align		4
        /*004c*/ 	.byte	0x04, 0x1c
        /*004e*/ 	.short	(.L_15 - .L_14)


	//   ....[0]....
.L_14:
        /*0050*/ 	.word	0x00000320


	//----- nvinfo : EIATTR_CBANK_PARAM_SIZE
	.align		4
.L_15:
        /*0054*/ 	.byte	0x03, 0x19
        /*0056*/ 	.short	0x0014


	//----- nvinfo : EIATTR_PARAM_CBANK
	.align		4
        /*0058*/ 	.byte	0x04, 0x0a
        /*005a*/ 	.short	(.L_17 - .L_16)
	.align		4
.L_16:
        /*005c*/ 	.word	index@(.nv.constant0._Z11scan_kernelPfS_i)
        /*0060*/ 	.short	0x0380
        /*0062*/ 	.short	0x0014


	//----- nvinfo : EIATTR_SW_WAR
	.align		4
.L_17:
        /*0064*/ 	.byte	0x04, 0x36
        /*0066*/ 	.short	(.L_19 - .L_18)
.L_18:
        /*0068*/ 	.word	0x00000008
.L_19:


//--------------------- .nv.callgraph             --------------------------
	.section	.nv.callgraph,"",@"SHT_CUDA_CALLGRAPH"
	.align	4
	.sectionentsize	8
	.align		4
        /*0000*/ 	.word	0x00000000
	.align		4
        /*0004*/ 	.word	0xffffffff
	.align		4
        /*0008*/ 	.word	0x00000000
	.align		4
        /*000c*/ 	.word	0xfffffffe
	.align		4
        /*0010*/ 	.word	0x00000000
	.align		4
        /*0014*/ 	.word	0xfffffffd
	.align		4
        /*0018*/ 	.word	0x00000000
	.align		4
        /*001c*/ 	.word	0xfffffffc


//--------------------- .text._Z11scan_kernelPfS_i --------------------------
	.section	.text._Z11scan_kernelPfS_i,"ax",@progbits
	.align	128
        .global         _Z11scan_kernelPfS_i
        .type           _Z11scan_kernelPfS_i,@function
        .size           _Z11scan_kernelPfS_i,(.L_x_3 - _Z11scan_kernelPfS_i)
        .other          _Z11scan_kernelPfS_i,@"STO_CUDA_ENTRY STV_DEFAULT"
_Z11scan_kernelPfS_i:
.text._Z11scan_kernelPfS_i:
[----:B------:R-:W-:Y:S01]  /*0000*/  LDC R1, c[0x0][0x37c] ;  /* 0x0000df00ff017b82 */ /* 0x000fe20000000800 */
[----:B------:R-:W0:Y:S01]  /*0010*/  S2R R7, SR_TID.X ;  /* 0x0000000000077919 */ /* 0x000e220000002100 */
[----:B------:R-:W1:Y:S06]  /*0020*/  LDCU.64 UR8, c[0x0][0x358] ;  /* 0x00006b00ff0877ac */ /* 0x000e6c0008000a00 */
[----:B------:R-:W2:Y:S01]  /*0030*/  S2UR UR5, SR_CgaCtaId ;  /* 0x00000000000579c3 */ /* 0x000ea20000008800 */
[----:B------:R-:W3:Y:S01]  /*0040*/  LDCU UR6, c[0x0][0x390] ;  /* 0x00007200ff0677ac */ /* 0x000ee20008000800 */
[----:B0-----:R-:W-:-:S13]  /*0050*/  ISETP.NE.AND P0, PT, R7, RZ, PT ;  /* 0x000000ff0700720c */ /* 0x001fda0003f05270 */
[----:B------:R-:W0:Y:S01]  /*0060*/  @P0 LDC.64 R2, c[0x0][0x388] ;  /* 0x0000e200ff020b82 */ /* 0x000e220000000a00 */
[----:B------:R-:W-:-:S05]  /*0070*/  @P0 IADD3 R5, PT, PT, R7, -0x1, RZ ;  /* 0xffffffff07050810 */ /* 0x000fca0007ffe0ff */
[----:B0-----:R-:W-:-:S06]  /*0080*/  @P0 IMAD.WIDE.U32 R2, R5, 0x4, R2 ;  /* 0x0000000405020825 */ /* 0x001fcc00078e0002 */
[----:B-1----:R-:W4:Y:S01]  /*0090*/  @P0 LDG.E R2, desc[UR8][R2.64] ;  /* 0x0000000802020981 */ /* 0x002f22000c1e1900 */
[----:B------:R-:W-:Y:S01]  /*00a0*/  UMOV UR4, 0x400 ;  /* 0x0000040000047882 */ /* 0x000fe20000000000 */
[----:B---3--:R-:W-:Y:S01]  /*00b0*/  UISETP.GE.AND UP0, UPT, UR6, 0x2, UPT ;  /* 0x000000020600788c */ /* 0x008fe2000bf06270 */
[----:B------:R-:W-:Y:S01]  /*00c0*/  HFMA2 R4, -RZ, RZ, 0, 0 ;  /* 0x00000000ff047431 */ /* 0x000fe200000001ff */
[----:B--2---:R-:W-:-:S06]  /*00d0*/  ULEA UR4, UR5, UR4, 0x18 ;  /* 0x0000000405047291 */ /* 0x004fcc000f8ec0ff */
[----:B------:R-:W-:-:S05]  /*00e0*/  @P0 IMAD.U32 R0, RZ, RZ, UR4 ;  /* 0x00000004ff000e24 */ /* 0x000fca000f8e00ff */
[----:B------:R-:W-:Y:S01]  /*00f0*/  @P0 LEA R5, R7, R0, 0x2 ;  /* 0x0000000007050211 */ /* 0x000fe200078e10ff */
[----:B------:R-:W-:-:S04]  /*0100*/  @!P0 IMAD.U32 R0, RZ, RZ, UR4 ;  /* 0x00000004ff008e24 */ /* 0x000fc8000f8e00ff */
[----:B----4-:R0:W-:Y:S04]  /*0110*/  @P0 STS [R5], R2 ;  /* 0x0000000205000388 */ /* 0x0101e80000000800 */
[----:B------:R0:W-:Y:S01]  /*0120*/  @!P0 STS [R0], RZ ;  /* 0x000000ff00008388 */ /* 0x0001e20000000800 */
[----:B------:R-:W-:Y:S05]  /*0130*/  BRA.U !UP0, `(.L_x_0) ;  /* 0x0000000108507547 */ /* 0x000fea000b800000 */
[----:B------:R-:W-:Y:S01]  /*0140*/  IMAD.MOV.U32 R4, RZ, RZ, RZ ;  /* 0x000000ffff047224 */ /* 0x000fe200078e00ff */
[----:B------:R-:W1:Y:S01]  /*0150*/  LDCU UR6, c[0x0][0x390] ;  /* 0x00007200ff0677ac */ /* 0x000e620008000800 */
[----:B------:R-:W-:-:S05]  /*0160*/  UMOV UR4, 0x1 ;  /* 0x0000000100047882 */ /* 0x000fca0000000000 */
.L_x_1:
[----:B------:R-:W-:Y:S01]  /*0170*/  BAR.SYNC.DEFER_BLOCKING 0x0 ;  /* 0x0000000000007b1d */ /* 0x000fe20000010000 */
[C---:B01----:R-:W-:Y:S01]  /*0180*/  IMAD R5, R4.reuse, UR6, R7 ;  /* 0x0000000604057c24 */ /* 0x043fe2000f8e0207 */
[----:B------:R-:W-:Y:S02]  /*0190*/  ISETP.GE.U32.AND P0, PT, R7, UR4, PT ;  /* 0x0000000407007c0c */ /* 0x000fe4000bf06070 */
[----:B------:R-:W-:Y:S02]  /*01a0*/  LOP3.LUT R4, R4, 0x1, RZ, 0x3c, !PT ;  /* 0x0000000104047812 */ /* 0x000fe400078e3cff */
[----:B------:R-:W-:-:S03]  /*01b0*/  LEA R2, R5, R0, 0x2 ;  /* 0x0000000005027211 */ /* 0x000fc600078e10ff */
[----:B--2---:R-:W-:-:S05]  /*01c0*/  IMAD R3, R4, UR6, R7 ;  /* 0x0000000604037c24 */ /* 0x004fca000f8e0207 */
[----:B------:R-:W-:Y:S01]  /*01d0*/  LEA R6, R3, R0, 0x2 ;  /* 0x0000000003067211 */ /* 0x000fe200078e10ff */
[----:B------:R-:W-:Y:S01]  /*01e0*/  @P0 VIADD R5, R5, -UR4 ;  /* 0x8000000405050c36 */ /* 0x000fe20008000000 */
[----:B------:R-:W-:-:S04]  /*01f0*/  USHF.L.U32 UR4, UR4, 0x1, URZ ;  /* 0x0000000104047899 */ /* 0x000fc800080006ff */
[----:B------:R-:W-:Y:S01]  /*0200*/  @P0 LEA R5, R5, R0, 0x2 ;  /* 0x0000000005050211 */ /* 0x000fe200078e10ff */
[----:B------:R-:W-:Y:S01]  /*0210*/  UISETP.GE.AND UP0, UPT, UR4, UR6, UPT ;  /* 0x000000060400728c */ /* 0x000fe2000bf06270 */
[----:B------:R-:W0:Y:S04]  /*0220*/  LDS R2, [R2] ;  /* 0x0000000002027984 */ /* 0x000e280000000800 */
[----:B0-----:R-:W-:Y:S04]  /*0230*/  STS [R6], R2 ;  /* 0x0000000206007388 */ /* 0x001fe80000000800 */
[----:B------:R-:W0:Y:S02]  /*0240*/  @P0 LDS R5, [R5] ;  /* 0x0000000005050984 */ /* 0x000e240000000800 */
[----:B0-----:R-:W-:-:S05]  /*0250*/  @P0 FADD R3, R2, R5 ;  /* 0x0000000502030221 */ /* 0x001fca0000000000 */
[----:B------:R2:W-:Y:S01]  /*0260*/  @P0 STS [R6], R3 ;  /* 0x0000000306000388 */ /* 0x0005e20000000800 */
[----:B------:R-:W-:Y:S05]  /*0270*/  BRA.U !UP0, `(.L_x_1) ;  /* 0xfffffffd08bc7547 */ /* 0x000fea000b83ffff */
.L_x_0:
[----:B------:R-:W1:Y:S08]  /*0280*/  S2UR UR5, SR_CgaCtaId ;  /* 0x00000000000579c3 */ /* 0x000e700000008800 */
[----:B------:R-:W-:Y:S01]  /*0290*/  BAR.SYNC.DEFER_BLOCKING 0x0 ;  /* 0x0000000000007b1d */ /* 0x000fe20000010000 */
[----:B------:R-:W-:-:S05]  /*02a0*/  IMAD R4, R4, UR6, R7 ;  /* 0x0000000604047c24 */ /* 0x000fca000f8e0207 */
[----:B------:R-:W-:Y:S02]  /*02b0*/  UMOV UR4, 0x400 ;  /* 0x0000040000047882 */ /* 0x000fe40000000000 */
[----:B0-2---:R-:W0:Y:S01]  /*02c0*/  LDC.64 R2, c[0x0][0x380] ;  /* 0x0000e000ff027b82 */ /* 0x005e220000000a00 */
[----:B-1----:R-:W-:-:S06]  /*02d0*/  ULEA UR4, UR5, UR4, 0x18 ;  /* 0x0000000405047291 */ /* 0x002fcc000f8ec0ff */
[----:B------:R-:W-:Y:S01]  /*02e0*/  LEA R4, R4, UR4, 0x2 ;  /* 0x0000000404047c11 */ /* 0x000fe2000f8e10ff */
[----:B0-----:R-:W-:-:S04]  /*02f0*/  IMAD.WIDE.U32 R2, R7, 0x4, R2 ;  /* 0x0000000407027825 */ /* 0x001fc800078e0002 */
[----:B------:R-:W0:Y:S04]  /*0300*/  LDS R5, [R4] ;  /* 0x0000000004057984 */ /* 0x000e280000000800 */
[----:B0-----:R-:W-:Y:S01]  /*0310*/  STG.E desc[UR8][R2.64], R5 ;  /* 0x0000000502007986 */ /* 0x001fe2000c101908 */
[----:B------:R-:W-:Y:S05]  /*0320*/  EXIT ;  /* 0x000000000000794d */ /* 0x000fea0003800000 */
.L_x_2:
[----:B------:R-:W-:-:S00]  /*0330*/  BRA `(.L_x_2) ;  /* 0xfffffffc00fc7947 */ /* 0x000fc0000383ffff */
[----:B------:R-:W-:-:S00]  /*0340*/  NOP ;  /* 0x0000000000007918 */ /* 0x000fc00000000000 */
        /* <DEDUP_REMOVED lines=11> */
.L_x_3:


//--------------------- .nv.shared._Z11scan_kernelPfS_i --------------------------
	.section	.nv.shared._Z11scan_kernelPfS_i,"aw",@nobits
	.sectionflags	@""
	.align	16
	.zero		1024


//--------------------- .nv.shared.reserved.0     --------------------------
	.section	.nv.shared.reserved.0,"aw",@nobits
	.weak		__nv_reservedSMEM_offset_0_alias
	.size		__nv_reservedSMEM_offset_0_alias, 0, 64
	.other		__nv_reservedSMEM_offset_0_alias,@"STO_CUDA_RESERVED_SHARED STV_DEFAULT"
__nv_reservedSMEM_offset_0_alias:
	.zero		0
	.zero		64


//--------------------- .nv.constant0._Z11scan_kernelPfS_i --------------------------
	.section	.nv.constant0._Z11scan_kernelPfS_i,"a",@progbits
	.sectionflags	@""
	.align	4
.nv.constant0._Z11scan_kernelPfS_i:
	.zero		916


//--------------------- SYMBOLS --------------------------

	.type		.nv.reservedSmem.offset0,@object
	.size		.nv.reservedSmem.offset0,0x4
	.type		.nv.reservedSmem.cap,@object
	.size		.nv.reservedSmem.cap,0x4
